	.headerflags	@"EF_CUDA_TEXMODE_UNIFIED EF_CUDA_64BIT_ADDRESS EF_CUDA_ACCELERATORS EF_CUDA_SM90 EF_CUDA_VIRTUAL_SM(EF_CUDA_SM90)"
	.elftype	@"ET_EXEC"


//--------------------- .nv.info                  --------------------------
	.section	.nv.info,"",@"SHT_CUDA_INFO"
	.align	4


	//----- nvinfo : EIATTR_REGCOUNT
	.align		4
        /*0000*/ 	.byte	0x04, 0x2f
        /*0002*/ 	.short	(.L_3 - .L_2)
	.align		4
.L_2:
        /*0004*/ 	.word	index@(triton_poi_fused__native_batch_norm_legit_no_training_relu_57)
        /*0008*/ 	.word	0x00000012


	//----- nvinfo : EIATTR_MIN_STACK_SIZE
	.align		4
.L_3:
        /*000c*/ 	.byte	0x04, 0x12
        /*000e*/ 	.short	(.L_5 - .L_4)
	.align		4
.L_4:
        /*0010*/ 	.word	index@(triton_poi_fused__native_batch_norm_legit_no_training_relu_57)
        /*0014*/ 	.word	0x00000000


	//----- nvinfo : EIATTR_FRAME_SIZE
	.align		4
.L_5:
        /*0018*/ 	.byte	0x04, 0x11
        /*001a*/ 	.short	(.L_7 - .L_6)
	.align		4
.L_6:
        /*001c*/ 	.word	index@(triton_poi_fused__native_batch_norm_legit_no_training_relu_57)
        /*0020*/ 	.word	0x00000000


	//----- nvinfo : EIATTR_MIN_STACK_SIZE
	.align		4
.L_7:
        /*0024*/ 	.byte	0x04, 0x12
        /*0026*/ 	.short	(.L_9 - .L_8)
	.align		4
.L_8:
        /*0028*/ 	.word	index@(triton_poi_fused__native_batch_norm_legit_no_training_relu_57)
        /*002c*/ 	.word	0x00000000
.L_9:


//--------------------- .nv.info.triton_poi_fused__native_batch_norm_legit_no_training_relu_57 --------------------------
	.section	.nv.info.triton_poi_fused__native_batch_norm_legit_no_training_relu_57,"",@"SHT_CUDA_INFO"
	.sectionflags	@""
	.align	4


	//----- nvinfo : EIATTR_CUDA_API_VERSION
	.align		4
        /*0000*/ 	.byte	0x04, 0x37
        /*0002*/ 	.short	(.L_11 - .L_10)
.L_10:
        /*0004*/ 	.word	0x0000007c


	//----- nvinfo : EIATTR_KPARAM_INFO
	.align		4
.L_11:
        /*0008*/ 	.byte	0x04, 0x17
        /*000a*/ 	.short	(.L_13 - .L_12)
.L_12:
        /*000c*/ 	.word	0x00000000
        /*0010*/ 	.short	0x0006
        /*0012*/ 	.short	0x0030
        /*0014*/ 	.byte	0x00, 0xf0, 0x11, 0x00


	//----- nvinfo : EIATTR_KPARAM_INFO
	.align		4
.L_13:
        /*0018*/ 	.byte	0x04, 0x17
        /*001a*/ 	.short	(.L_15 - .L_14)
.L_14:
        /*001c*/ 	.word	0x00000000
        /*0020*/ 	.short	0x0005
        /*0022*/ 	.short	0x0028
        /*0024*/ 	.byte	0x00, 0xf4, 0x21, 0x00


	//----- nvinfo : EIATTR_KPARAM_INFO
	.align		4
.L_15:
        /*0028*/ 	.byte	0x04, 0x17
        /*002a*/ 	.short	(.L_17 - .L_16)
.L_16:
        /*002c*/ 	.word	0x00000000
        /*0030*/ 	.short	0x0004
        /*0032*/ 	.short	0x0020
        /*0034*/ 	.byte	0x00, 0xf4, 0x21, 0x00


	//----- nvinfo : EIATTR_KPARAM_INFO
	.align		4
.L_17:
        /*0038*/ 	.byte	0x04, 0x17
        /*003a*/ 	.short	(.L_19 - .L_18)
.L_18:
        /*003c*/ 	.word	0x00000000
        /*0040*/ 	.short	0x0003
        /*0042*/ 	.short	0x0018
        /*0044*/ 	.byte	0x00, 0xf4, 0x21, 0x00


	//----- nvinfo : EIATTR_KPARAM_INFO
	.align		4
.L_19:
        /*0048*/ 	.byte	0x04, 0x17
        /*004a*/ 	.short	(.L_21 - .L_20)
.L_20:
        /*004c*/ 	.word	0x00000000
        /*0050*/ 	.short	0x0002
        /*0052*/ 	.short	0x0010
        /*0054*/ 	.byte	0x00, 0xf4, 0x21, 0x00


	//----- nvinfo : EIATTR_KPARAM_INFO
	.align		4
.L_21:
        /*0058*/ 	.byte	0x04, 0x17
        /*005a*/ 	.short	(.L_23 - .L_22)
.L_22:
        /*005c*/ 	.word	0x00000000
        /*0060*/ 	.short	0x0001
        /*0062*/ 	.short	0x0008
        /*0064*/ 	.byte	0x00, 0xf4, 0x21, 0x00


	//----- nvinfo : EIATTR_KPARAM_INFO
	.align		4
.L_23:
        /*0068*/ 	.byte	0x04, 0x17
        /*006a*/ 	.short	(.L_25 - .L_24)
.L_24:
        /*006c*/ 	.word	0x00000000
        /*0070*/ 	.short	0x0000
        /*0072*/ 	.short	0x0000
        /*0074*/ 	.byte	0x00, 0xf4, 0x21, 0x00


	//----- nvinfo : EIATTR_SPARSE_MMA_MASK
	.align		4
.L_25:
        /*0078*/ 	.byte	0x03, 0x50
        /*007a*/ 	.short	0x0000


	//----- nvinfo : EIATTR_MAXREG_COUNT
	.align		4
        /*007c*/ 	.byte	0x03, 0x1b
        /*007e*/ 	.short	0x00ff


	//----- nvinfo : EIATTR_EXIT_INSTR_OFFSETS
	.align		4
        /*0080*/ 	.byte	0x04, 0x1c
        /*0082*/ 	.short	(.L_27 - .L_26)


	//   ....[0]....
.L_26:
        /*0084*/ 	.word	0x000003c0


	//----- nvinfo : EIATTR_REQNTID
	.align		4
.L_27:
        /*0088*/ 	.byte	0x04, 0x10
        /*008a*/ 	.short	(.L_29 - .L_28)
.L_28:
        /*008c*/ 	.word	0x00000080
        /*0090*/ 	.word	0x00000001
        /*0094*/ 	.word	0x00000001


	//----- nvinfo : EIATTR_CBANK_PARAM_SIZE
	.align		4
.L_29:
        /*0098*/ 	.byte	0x03, 0x19
        /*009a*/ 	.short	0x0034


	//----- nvinfo : EIATTR_PARAM_CBANK
	.align		4
        /*009c*/ 	.byte	0x04, 0x0a
        /*009e*/ 	.short	(.L_31 - .L_30)
	.align		4
.L_30:
        /*00a0*/ 	.word	index@(.nv.constant0.triton_poi_fused__native_batch_norm_legit_no_training_relu_57)
        /*00a4*/ 	.short	0x0210
        /*00a6*/ 	.short	0x0034


	//----- nvinfo : EIATTR_SW_WAR
	.align		4
.L_31:
        /*00a8*/ 	.byte	0x04, 0x36
        /*00aa*/ 	.short	(.L_33 - .L_32)
.L_32:
        /*00ac*/ 	.word	0x00000008
.L_33:


//--------------------- .nv.callgraph             --------------------------
	.section	.nv.callgraph,"",@"SHT_CUDA_CALLGRAPH"
	.align	4
	.sectionentsize	8
	.align		4
        /*0000*/ 	.word	0x00000000
	.align		4
        /*0004*/ 	.word	0xffffffff
	.align		4
        /*0008*/ 	.word	0x00000000
	.align		4
        /*000c*/ 	.word	0xfffffffe
	.align		4
        /*0010*/ 	.word	0x00000000
	.align		4
        /*0014*/ 	.word	0xfffffffd
	.align		4
        /*0018*/ 	.word	0x00000000
	.align		4
        /*001c*/ 	.word	0xfffffffc


//--------------------- .nv.constant4             --------------------------
	.section	.nv.constant4,"a",@progbits
	.align	8
	.align		8
.nv.constant4:
        /*0000*/ 	.dword	_$_str
	.align		8
        /*0008*/ 	.dword	_$_str_$_2


//--------------------- .text.triton_poi_fused__native_batch_norm_legit_no_training_relu_57 --------------------------
	.section	.text.triton_poi_fused__native_batch_norm_legit_no_training_relu_57,"ax",@progbits
	.align	128
        .global         triton_poi_fused__native_batch_norm_legit_no_training_relu_57
        .type           triton_poi_fused__native_batch_norm_legit_no_training_relu_57,@function
        .size           triton_poi_fused__native_batch_norm_legit_no_training_relu_57,(.L_x_1 - triton_poi_fused__native_batch_norm_legit_no_training_relu_57)
        .other          triton_poi_fused__native_batch_norm_legit_no_training_relu_57,@"STO_CUDA_ENTRY STV_DEFAULT"
triton_poi_fused__native_batch_norm_legit_no_training_relu_57:
.text.triton_poi_fused__native_batch_norm_legit_no_training_relu_57:
[----:B------:R-:W-:Y:S01]  /*0000*/  LDC R1, c[0x0][0x28] ;  /* 0x00000a00ff017b82 */ /* 0x000fe20000000800 */
[----:B------:R-:W1:Y:S07]  /*0010*/  S2R R0, SR_TID.X ;  /* 0x0000000000007919 */ /* 0x000e6e0000002100 */
[----:B------:R-:W2:Y:S01]  /*0020*/  LDC.64 R2, c[0x0][0x220] ;  /* 0x00008800ff027b82 */ /* 0x000ea20000000a00 */
[----:B------:R-:W-:Y:S01]  /*0030*/  ULDC.64 UR4, c[0x0][0x208] ;  /* 0x0000820000047ab9 */ /* 0x000fe20000000a00 */
[----:B------:R-:W3:Y:S06]  /*0040*/  S2R R5, SR_CTAID.X ;  /* 0x0000000000057919 */ /* 0x000eec0000002500 */
[----:B------:R-:W4:Y:S08]  /*0050*/  LDC.64 R6, c[0x0][0x218] ;  /* 0x00008600ff067b82 */ /* 0x000f300000000a00 */
[----:B------:R-:W5:Y:S08]  /*0060*/  LDC.64 R8, c[0x0][0x228] ;  /* 0x00008a00ff087b82 */ /* 0x000f700000000a00 */
[----:B------:R-:W5:Y:S01]  /*0070*/  LDC.64 R10, c[0x0][0x230] ;  /* 0x00008c00ff0a7b82 */ /* 0x000f620000000a00 */
[----:B-1----:R-:W-:-:S04]  /*0080*/  SHF.L.U32 R0, R0, 0x1, RZ ;  /* 0x0000000100007819 */ /* 0x002fc800000006ff */
[----:B------:R-:W-:-:S04]  /*0090*/  LOP3.LUT R0, R0, 0xfe, RZ, 0xc0, !PT ;  /* 0x000000fe00007812 */ /* 0x000fc800078ec0ff */
[----:B---3--:R-:W-:-:S05]  /*00a0*/  LEA R0, R5, R0, 0x8 ;  /* 0x0000000005007211 */ /* 0x008fca00078e40ff */
[----:B------:R-:W-:-:S05]  /*00b0*/  IMAD.HI R4, R0, 0x66666667, RZ ;  /* 0x6666666700047827 */ /* 0x000fca00078e02ff */
[----:B------:R-:W-:-:S04]  /*00c0*/  SHF.R.U32.HI R5, RZ, 0x1f, R4 ;  /* 0x0000001fff057819 */ /* 0x000fc80000011604 */
[----:B------:R-:W-:-:S05]  /*00d0*/  LEA.HI.SX32 R5, R4, R5, 0x1a ;  /* 0x0000000504057211 */ /* 0x000fca00078fd2ff */
[----:B------:R-:W-:Y:S02]  /*00e0*/  IMAD R13, R5, -0xa0, R0 ;  /* 0xffffff60050d7824 */ /* 0x000fe400078e0200 */
[----:B------:R-:W1:Y:S02]  /*00f0*/  LDC.64 R4, c[0x0][0x210] ;  /* 0x00008400ff047b82 */ /* 0x000e640000000a00 */
[----:B--2---:R-:W-:-:S06]  /*0100*/  IMAD.WIDE R2, R13, 0x4, R2 ;  /* 0x000000040d027825 */ /* 0x004fcc00078e0202 */
[----:B------:R-:W2:Y:S01]  /*0110*/  LDG.E.EL.64 R2, desc[UR4][R2.64] ;  /* 0x0000000402027981 */ /* 0x000ea2000c2e1b00 */
[----:B----4-:R-:W-:-:S04]  /*0120*/  IMAD.WIDE R6, R13, 0x4, R6 ;  /* 0x000000040d067825 */ /* 0x010fc800078e0206 */
[C---:B-----5:R-:W-:Y:S02]  /*0130*/  IMAD.WIDE R8, R13.reuse, 0x4, R8 ;  /* 0x000000040d087825 */ /* 0x060fe400078e0208 */
[----:B------:R-:W3:Y:S02]  /*0140*/  LDG.E.EL.64 R6, desc[UR4][R6.64] ;  /* 0x0000000406067981 */ /* 0x000ee4000c2e1b00 */
[----:B0-----:R-:W-:Y:S02]  /*0150*/  IMAD.WIDE R10, R13, 0x4, R10 ;  /* 0x000000040d0a7825 */ /* 0x001fe400078e020a */
[----:B------:R-:W4:Y:S04]  /*0160*/  LDG.E.EL.64 R8, desc[UR4][R8.64] ;  /* 0x0000000408087981 */ /* 0x000f28000c2e1b00 */
[----:B------:R-:W4:Y:S01]  /*0170*/  LDG.E.EL.64 R10, desc[UR4][R10.64] ;  /* 0x000000040a0a7981 */ /* 0x000f22000c2e1b00 */
[----:B-1----:R-:W-:-:S06]  /*0180*/  IMAD.WIDE R4, R0, 0x4, R4 ;  /* 0x0000000400047825 */ /* 0x002fcc00078e0204 */
[----:B------:R-:W3:Y:S01]  /*0190*/  LDG.E.64 R4, desc[UR4][R4.64] ;  /* 0x0000000404047981 */ /* 0x000ee2000c1e1b00 */
[----:B------:R-:W-:Y:S01]  /*01a0*/  HFMA2.MMA R14, -RZ, RZ, 1.625, 0 ;  /* 0x3e800000ff0e7435 */ /* 0x000fe200000001ff */
[----:B--2---:R-:W-:Y:S01]  /*01b0*/  FADD R2, R2, 9.9999997473787516356e-06 ;  /* 0x3727c5ac02027421 */ /* 0x004fe20000000000 */
[----:B------:R-:W-:-:S03]  /*01c0*/  FADD R3, R3, 9.9999997473787516356e-06 ;  /* 0x3727c5ac03037421 */ /* 0x000fc60000000000 */
[----:B------:R-:W0:Y:S08]  /*01d0*/  MUFU.SQRT R12, R2 ;  /* 0x00000002000c7308 */ /* 0x000e300000002000 */
[----:B------:R1:W2:Y:S01]  /*01e0*/  MUFU.SQRT R13, R3 ;  /* 0x00000003000d7308 */ /* 0x0002a20000002000 */
[C---:B0-----:R-:W-:Y:S02]  /*01f0*/  FSETP.GT.AND P0, PT, R12.reuse, 8.50705917302346158658e+37, PT ;  /* 0x7e8000000c00780b */ /* 0x041fe40003f04000 */
[----:B------:R-:W-:Y:S01]  /*0200*/  FSETP.GEU.AND P2, PT, R12, 1.175494350822287508e-38, PT ;  /* 0x008000000c00780b */ /* 0x000fe20003f4e000 */
[----:B-1----:R-:W0:Y:S01]  /*0210*/  LDC.64 R2, c[0x0][0x238] ;  /* 0x00008e00ff027b82 */ /* 0x002e220000000a00 */
[----:B--2---:R-:W-:-:S02]  /*0220*/  FSETP.GT.AND P1, PT, R13, 8.50705917302346158658e+37, PT ;  /* 0x7e8000000d00780b */ /* 0x004fc40003f24000 */
[----:B------:R-:W-:-:S07]  /*0230*/  FSETP.GEU.AND P3, PT, R13, 1.175494350822287508e-38, PT ;  /* 0x008000000d00780b */ /* 0x000fce0003f6e000 */
[----:B------:R-:W-:-:S04]  /*0240*/  @P0 FMUL R12, R12, 0.25 ;  /* 0x3e8000000c0c0820 */ /* 0x000fc80000400000 */
[----:B------:R-:W-:Y:S01]  /*0250*/  @!P2 FMUL R12, R12, 16777216 ;  /* 0x4b8000000c0ca820 */ /* 0x000fe20000400000 */
[----:B------:R-:W-:-:S04]  /*0260*/  @P1 FMUL R13, R13, 0.25 ;  /* 0x3e8000000d0d1820 */ /* 0x000fc80000400000 */
[----:B------:R-:W-:Y:S01]  /*0270*/  @!P3 FMUL R13, R13, 16777216 ;  /* 0x4b8000000d0db820 */ /* 0x000fe20000400000 */
[----:B------:R-:W1:Y:S01]  /*0280*/  MUFU.RCP R12, R12 ;  /* 0x0000000c000c7308 */ /* 0x000e620000001000 */
[----:B------:R-:W-:-:S07]  /*0290*/  FSEL R15, R14, 1, P0 ;  /* 0x3f8000000e0f7808 */ /* 0x000fce0000000000 */
[----:B------:R-:W2:Y:S01]  /*02a0*/  MUFU.RCP R13, R13 ;  /* 0x0000000d000d7308 */ /* 0x000ea20000001000 */
[----:B------:R-:W-:Y:S01]  /*02b0*/  FSEL R14, R14, 1, P1 ;  /* 0x3f8000000e0e7808 */ /* 0x000fe20000800000 */
[----:B------:R-:W-:-:S04]  /*02c0*/  @!P2 FMUL R15, R15, 16777216 ;  /* 0x4b8000000f0fa820 */ /* 0x000fc80000400000 */
[----:B------:R-:W-:Y:S01]  /*02d0*/  @!P3 FMUL R14, R14, 16777216 ;  /* 0x4b8000000e0eb820 */ /* 0x000fe20000400000 */
[----:B---3--:R-:W-:Y:S01]  /*02e0*/  FADD R5, R5, -R7 ;  /* 0x8000000705057221 */ /* 0x008fe20000000000 */
[----:B------:R-:W-:Y:S01]  /*02f0*/  FADD R4, R4, -R6 ;  /* 0x8000000604047221 */ /* 0x000fe20000000000 */
[----:B-1----:R-:W-:Y:S01]  /*0300*/  FMUL R15, R12, R15 ;  /* 0x0000000f0c0f7220 */ /* 0x002fe20000400000 */
[----:B--2---:R-:W-:-:S03]  /*0310*/  FMUL R14, R13, R14 ;  /* 0x0000000e0d0e7220 */ /* 0x004fc60000400000 */
[----:B------:R-:W-:Y:S01]  /*0320*/  FMUL R15, R4, R15 ;  /* 0x0000000f040f7220 */ /* 0x000fe20000400000 */
[----:B------:R-:W-:-:S03]  /*0330*/  FMUL R14, R5, R14 ;  /* 0x0000000e050e7220 */ /* 0x000fc60000400000 */
[----:B----4-:R-:W-:Y:S01]  /*0340*/  FFMA R8, R8, R15, R10 ;  /* 0x0000000f08087223 */ /* 0x010fe2000000000a */
[----:B------:R-:W-:-:S04]  /*0350*/  FFMA R9, R9, R14, R11 ;  /* 0x0000000e09097223 */ /* 0x000fc8000000000b */
[----:B------:R-:W-:Y:S02]  /*0360*/  FSETP.GEU.AND P0, PT, R8, RZ, PT ;  /* 0x000000ff0800720b */ /* 0x000fe40003f0e000 */
[C---:B------:R-:W-:Y:S01]  /*0370*/  FSETP.GEU.AND P1, PT, R9.reuse, RZ, PT ;  /* 0x000000ff0900720b */ /* 0x040fe20003f2e000 */
[----:B0-----:R-:W-:Y:S01]  /*0380*/  IMAD.WIDE R2, R0, 0x4, R2 ;  /* 0x0000000400027825 */ /* 0x001fe200078e0202 */
[----:B------:R-:W-:Y:S02]  /*0390*/  FSEL R8, R8, RZ, P0 ;  /* 0x000000ff08087208 */ /* 0x000fe40000000000 */
[----:B------:R-:W-:-:S05]  /*03a0*/  FSEL R9, R9, RZ, P1 ;  /* 0x000000ff09097208 */ /* 0x000fca0000800000 */
[----:B------:R-:W-:Y:S01]  /*03b0*/  STG.E.64 desc[UR4][R2.64], R8 ;  /* 0x0000000802007986 */ /* 0x000fe2000c101b04 */
[----:B------:R-:W-:Y:S05]  /*03c0*/  EXIT ;  /* 0x000000000000794d */ /* 0x000fea0003800000 */
.L_x_0:
[----:B------:R-:W-:-:S00]  /*03d0*/  BRA `(.L_x_0) ;  /* 0xfffffffc00fc7947 */ /* 0x000fc0000383ffff */
[----:B------:R-:W-:-:S00]  /*03e0*/  NOP ;  /* 0x0000000000007918 */ /* 0x000fc00000000000 */
        /* <DEDUP_REMOVED lines=9> */
.L_x_1:


//--------------------- .nv.global.init           --------------------------
	.section	.nv.global.init,"aw",@progbits
.nv.global.init:
	.type		_$_str,@object
	.size		_$_str,(_$_str_$_2 - _$_str)
_$_str:
        /*0000*/ 	.byte	0x5f, 0x5f, 0x43, 0x55, 0x44, 0x41, 0x5f, 0x46, 0x54, 0x5a, 0x00
	.type		_$_str_$_2,@object
	.size		_$_str_$_2,(.L_1 - _$_str_$_2)
_$_str_$_2:
        /*000b*/ 	.byte	0x5f, 0x5f, 0x43, 0x55, 0x44, 0x41, 0x5f, 0x50, 0x52, 0x45, 0x43, 0x5f, 0x53, 0x51, 0x52, 0x54
        /*001b*/ 	.byte	0x00
.L_1:


//--------------------- .nv.constant0.triton_poi_fused__native_batch_norm_legit_no_training_relu_57 --------------------------
	.section	.nv.constant0.triton_poi_fused__native_batch_norm_legit_no_training_relu_57,"a",@progbits
	.sectionflags	@""
	.align	4
.nv.constant0.triton_poi_fused__native_batch_norm_legit_no_training_relu_57:
	.zero		580
